//
// Generated by NVIDIA NVVM Compiler
//
// Compiler Build ID: CL-36424714
// Cuda compilation tools, release 13.0, V13.0.88
// Based on NVVM 20.0.0
//

.version 9.0
.target sm_100
.address_size 64

	// .globl	_Z16sumMatrixOnGPU2DPfS_S_ii
.extern .func  (.param .b32 func_retval0) vprintf
(
	.param .b64 vprintf_param_0,
	.param .b64 vprintf_param_1
)
;
.global .align 1 .b8 $str[97] = {116, 104, 114, 101, 97, 100, 73, 100, 120, 58, 40, 37, 100, 44, 32, 37, 100, 44, 32, 37, 100, 41, 32, 98, 108, 111, 99, 107, 73, 100, 120, 58, 40, 37, 100, 44, 32, 37, 100, 44, 32, 37, 100, 41, 32, 98, 108, 111, 99, 107, 68, 105, 109, 58, 40, 37, 100, 44, 32, 37, 100, 44, 32, 37, 100, 41, 32, 103, 114, 105, 100, 68, 105, 109, 58, 40, 37, 100, 44, 32, 37, 100, 44, 32, 37, 100, 41, 32, 105, 100, 120, 58, 32, 37, 100, 10};

.visible .entry _Z16sumMatrixOnGPU2DPfS_S_ii(
	.param .u64 .ptr .align 1 _Z16sumMatrixOnGPU2DPfS_S_ii_param_0,
	.param .u64 .ptr .align 1 _Z16sumMatrixOnGPU2DPfS_S_ii_param_1,
	.param .u64 .ptr .align 1 _Z16sumMatrixOnGPU2DPfS_S_ii_param_2,
	.param .u32 _Z16sumMatrixOnGPU2DPfS_S_ii_param_3,
	.param .u32 _Z16sumMatrixOnGPU2DPfS_S_ii_param_4
)
{
	.local .align 8 .b8 	__local_depot0[56];
	.reg .b64 	%SP;
	.reg .b64 	%SPL;
	.reg .pred 	%p<4>;
	.reg .b32 	%r<22>;
	.reg .b32 	%f<4>;
	.reg .b64 	%rd<15>;

	mov.u64 	%SPL, __local_depot0;
	cvta.local.u64 	%SP, %SPL;
	ld.param.u64 	%rd1, [_Z16sumMatrixOnGPU2DPfS_S_ii_param_0];
	ld.param.u64 	%rd2, [_Z16sumMatrixOnGPU2DPfS_S_ii_param_1];
	ld.param.u64 	%rd3, [_Z16sumMatrixOnGPU2DPfS_S_ii_param_2];
	ld.param.u32 	%r2, [_Z16sumMatrixOnGPU2DPfS_S_ii_param_3];
	ld.param.u32 	%r3, [_Z16sumMatrixOnGPU2DPfS_S_ii_param_4];
	add.u64 	%rd4, %SP, 0;
	add.u64 	%rd5, %SPL, 0;
	mov.u32 	%r5, %tid.x;
	mov.u32 	%r6, %ctaid.x;
	mov.u32 	%r7, %ntid.x;
	mad.lo.s32 	%r8, %r6, %r7, %r5;
	mov.u32 	%r9, %tid.y;
	mov.u32 	%r10, %ctaid.y;
	mov.u32 	%r11, %ntid.y;
	mad.lo.s32 	%r12, %r10, %r11, %r9;
	mad.lo.s32 	%r1, %r2, %r12, %r8;
	mov.u32 	%r14, %tid.z;
	mov.u32 	%r15, %ctaid.z;
	mov.u32 	%r16, %ntid.z;
	mov.u32 	%r17, %nctaid.x;
	mov.u32 	%r18, %nctaid.y;
	mov.u32 	%r19, %nctaid.z;
	st.local.v2.u32 	[%rd5], {%r5, %r9};
	st.local.v2.u32 	[%rd5+8], {%r14, %r6};
	st.local.v2.u32 	[%rd5+16], {%r10, %r15};
	st.local.v2.u32 	[%rd5+24], {%r7, %r11};
	st.local.v2.u32 	[%rd5+32], {%r16, %r17};
	st.local.v2.u32 	[%rd5+40], {%r18, %r19};
	st.local.u32 	[%rd5+48], %r1;
	mov.u64 	%rd6, $str;
	cvta.global.u64 	%rd7, %rd6;
	{ // callseq 0, 0
	.param .b64 param0;
	st.param.b64 	[param0], %rd7;
	.param .b64 param1;
	st.param.b64 	[param1], %rd4;
	.param .b32 retval0;
	call.uni (retval0), 
	vprintf, 
	(
	param0, 
	param1
	);
	ld.param.b32 	%r20, [retval0];
	} // callseq 0
	setp.ge.u32 	%p1, %r8, %r2;
	setp.ge.u32 	%p2, %r12, %r3;
	or.pred  	%p3, %p1, %p2;
	@%p3 bra 	$L__BB0_2;
	cvta.to.global.u64 	%rd8, %rd1;
	cvta.to.global.u64 	%rd9, %rd2;
	cvta.to.global.u64 	%rd10, %rd3;
	mul.wide.u32 	%rd11, %r1, 4;
	add.s64 	%rd12, %rd8, %rd11;
	ld.global.f32 	%f1, [%rd12];
	add.s64 	%rd13, %rd9, %rd11;
	ld.global.f32 	%f2, [%rd13];
	add.f32 	%f3, %f1, %f2;
	add.s64 	%rd14, %rd10, %rd11;
	st.global.f32 	[%rd14], %f3;
$L__BB0_2:
	ret;

}


// ===== COMPILED SASS (sm_100) =====

	.target	sm_100

	.elftype	@"ET_EXEC"


//--------------------- .note.nv.tkinfo           --------------------------
	.section	.note.nv.tkinfo,"",@"SHT_NOTE"
	.sectionflags	@"SHF_NOTE_NV_TKINFO"
	.tkinfo
        /*0018*/ 	.word	0x00000002
        /*0030*/ 	.string	""
        /*0030*/ 	.string	"ptxas"
        /*0030*/ 	.string	"Cuda compilation tools, release 13.0, V13.0.88"
        /*0030*/ 	.string	"Build cuda_13.0.r13.0/compiler.36424714_0"
        /*0030*/ 	.string	"-arch sm_100 -m 64 "



//--------------------- .note.nv.cuinfo           --------------------------
	.section	.note.nv.cuinfo,"",@"SHT_NOTE"
	.sectionflags	@"SHF_NOTE_NV_CUINFO"
        /*0018*/ 	.short	0x0002
        /*001a*/ 	.short	0x0064
        /*001c*/ 	.short	0x0082
	.zero		2


//--------------------- .nv.info                  --------------------------
	.section	.nv.info,"",@"SHT_CUDA_INFO"
	.align	4


	//----- nvinfo : EIATTR_REGCOUNT
	.align		4
        /*0000*/ 	.byte	0x04, 0x2f
        /*0002*/ 	.short	(.L_2 - .L_1)
	.align		4
.L_1:
        /*0004*/ 	.word	index@(_Z16sumMatrixOnGPU2DPfS_S_ii)
        /*0008*/ 	.word	0x00000018


	//----- nvinfo : EIATTR_FRAME_SIZE
	.align		4
.L_2:
        /*000c*/ 	.byte	0x04, 0x11
        /*000e*/ 	.short	(.L_4 - .L_3)
	.align		4
.L_3:
        /*0010*/ 	.word	index@(_Z16sumMatrixOnGPU2DPfS_S_ii)
        /*0014*/ 	.word	0x00000038


	//----- nvinfo : EIATTR_MIN_STACK_SIZE
	.align		4
.L_4:
        /*0018*/ 	.byte	0x04, 0x12
        /*001a*/ 	.short	(.L_6 - .L_5)
	.align		4
.L_5:
        /*001c*/ 	.word	index@(_Z16sumMatrixOnGPU2DPfS_S_ii)
        /*0020*/ 	.word	0x00000038
.L_6:


//--------------------- .nv.compat                --------------------------
	.section	.nv.compat,"",@"SHT_CUDA_COMPAT_INFO"
	.align	4
        /*0000*/ 	.byte	0x02, 0x09, 0x00, 0x00, 0x02, 0x02, 0x01, 0x00, 0x02, 0x05, 0x05, 0x00, 0x03, 0x07, 0x01, 0x01
        /*0010*/ 	.byte	0x02, 0x03, 0x00, 0x00, 0x02, 0x06, 0x01, 0x00, 0x04, 0x0b, 0x08, 0x00, 0x09, 0x00, 0x00, 0x00
        /*0020*/ 	.byte	0x00, 0x00, 0x00, 0x00


//--------------------- .nv.info._Z16sumMatrixOnGPU2DPfS_S_ii --------------------------
	.section	.nv.info._Z16sumMatrixOnGPU2DPfS_S_ii,"",@"SHT_CUDA_INFO"
	.sectionflags	@""
	.align	4


	//----- nvinfo : EIATTR_CUDA_API_VERSION
	.align		4
        /*0000*/ 	.byte	0x04, 0x37
        /*0002*/ 	.short	(.L_8 - .L_7)
.L_7:
        /*0004*/ 	.word	0x00000082


	//----- nvinfo : EIATTR_KPARAM_INFO
	.align		4
.L_8:
        /*0008*/ 	.byte	0x04, 0x17
        /*000a*/ 	.short	(.L_10 - .L_9)
.L_9:
        /*000c*/ 	.word	0x00000000
        /*0010*/ 	.short	0x0004
        /*0012*/ 	.short	0x001c
        /*0014*/ 	.byte	0x00, 0xf0, 0x11, 0x00


	//----- nvinfo : EIATTR_KPARAM_INFO
	.align		4
.L_10:
        /*0018*/ 	.byte	0x04, 0x17
        /*001a*/ 	.short	(.L_12 - .L_11)
.L_11:
        /*001c*/ 	.word	0x00000000
        /*0020*/ 	.short	0x0003
        /*0022*/ 	.short	0x0018
        /*0024*/ 	.byte	0x00, 0xf0, 0x11, 0x00


	//----- nvinfo : EIATTR_KPARAM_INFO
	.align		4
.L_12:
        /*0028*/ 	.byte	0x04, 0x17
        /*002a*/ 	.short	(.L_14 - .L_13)
.L_13:
        /*002c*/ 	.word	0x00000000
        /*0030*/ 	.short	0x0002
        /*0032*/ 	.short	0x0010
        /*0034*/ 	.byte	0x00, 0xf5, 0x21, 0x00


	//----- nvinfo : EIATTR_KPARAM_INFO
	.align		4
.L_14:
        /*0038*/ 	.byte	0x04, 0x17
        /*003a*/ 	.short	(.L_16 - .L_15)
.L_15:
        /*003c*/ 	.word	0x00000000
        /*0040*/ 	.short	0x0001
        /*0042*/ 	.short	0x0008
        /*0044*/ 	.byte	0x00, 0xf5, 0x21, 0x00


	//----- nvinfo : EIATTR_KPARAM_INFO
	.align		4
.L_16:
        /*0048*/ 	.byte	0x04, 0x17
        /*004a*/ 	.short	(.L_18 - .L_17)
.L_17:
        /*004c*/ 	.word	0x00000000
        /*0050*/ 	.short	0x0000
        /*0052*/ 	.short	0x0000
        /*0054*/ 	.byte	0x00, 0xf5, 0x21, 0x00


	//----- nvinfo : EIATTR_SPARSE_MMA_MASK
	.align		4
.L_18:
        /*0058*/ 	.byte	0x03, 0x50
        /*005a*/ 	.short	0x0000


	//----- nvinfo : EIATTR_MAXREG_COUNT
	.align		4
        /*005c*/ 	.byte	0x03, 0x1b
        /*005e*/ 	.short	0x00ff


	//----- nvinfo : EIATTR_EXTERNS
	.align		4
        /*0060*/ 	.byte	0x04, 0x0f
        /*0062*/ 	.short	(.L_20 - .L_19)


	//   ....[0]....
	.align		4
.L_19:
        /*0064*/ 	.word	index@(vprintf)


	//----- nvinfo : EIATTR_MERCURY_ISA_VERSION
	.align		4
.L_20:
        /*0068*/ 	.byte	0x03, 0x5f
        /*006a*/ 	.short	0x0101


	//----- nvinfo : EIATTR_VRC_CTA_INIT_COUNT
	.align		4
        /*006c*/ 	.byte	0x02, 0x4a
	.zero		1
	.zero		1


	//----- nvinfo : EIATTR_SYSCALL_OFFSETS
	.align		4
        /*0070*/ 	.byte	0x04, 0x46
        /*0072*/ 	.short	(.L_22 - .L_21)


	//   ....[0]....
.L_21:
        /*0074*/ 	.word	0x00000230


	//----- nvinfo : EIATTR_EXIT_INSTR_OFFSETS
	.align		4
.L_22:
        /*0078*/ 	.byte	0x04, 0x1c
        /*007a*/ 	.short	(.L_24 - .L_23)


	//   ....[0]....
.L_23:
        /*007c*/ 	.word	0x00000270


	//   ....[1]....
        /*0080*/ 	.word	0x00000330


	//----- nvinfo : EIATTR_CRS_STACK_SIZE
	.align		4
.L_24:
        /*0084*/ 	.byte	0x04, 0x1e
        /*0086*/ 	.short	(.L_26 - .L_25)
.L_25:
        /*0088*/ 	.word	0x00000000


	//----- nvinfo : EIATTR_CBANK_PARAM_SIZE
	.align		4
.L_26:
        /*008c*/ 	.byte	0x03, 0x19
        /*008e*/ 	.short	0x0020


	//----- nvinfo : EIATTR_PARAM_CBANK
	.align		4
        /*0090*/ 	.byte	0x04, 0x0a
        /*0092*/ 	.short	(.L_28 - .L_27)
	.align		4
.L_27:
        /*0094*/ 	.word	index@(.nv.constant0._Z16sumMatrixOnGPU2DPfS_S_ii)
        /*0098*/ 	.short	0x0380
        /*009a*/ 	.short	0x0020


	//----- nvinfo : EIATTR_SW_WAR
	.align		4
.L_28:
        /*009c*/ 	.byte	0x04, 0x36
        /*009e*/ 	.short	(.L_30 - .L_29)
.L_29:
        /*00a0*/ 	.word	0x00000008
.L_30:


//--------------------- .nv.callgraph             --------------------------
	.section	.nv.callgraph,"",@"SHT_CUDA_CALLGRAPH"
	.align	4
	.sectionentsize	8
	.align		4
        /*0000*/ 	.word	0x00000000
	.align		4
        /*0004*/ 	.word	0xffffffff
	.align		4
        /*0008*/ 	.word	index@(_Z16sumMatrixOnGPU2DPfS_S_ii)
	.align		4
        /*000c*/ 	.word	index@(vprintf)
	.align		4
        /*0010*/ 	.word	0x00000000
	.align		4
        /*0014*/ 	.word	0xfffffffe
	.align		4
        /*0018*/ 	.word	0x00000000
	.align		4
        /*001c*/ 	.word	0xfffffffd
	.align		4
        /*0020*/ 	.word	0x00000000
	.align		4
        /*0024*/ 	.word	0xfffffffc


//--------------------- .nv.constant4             --------------------------
	.section	.nv.constant4,"a",@progbits
	.align	8
	.align		8
.nv.constant4:
        /*0000*/ 	.dword	vprintf
	.align		8
        /*0008*/ 	.dword	$str


//--------------------- .text._Z16sumMatrixOnGPU2DPfS_S_ii --------------------------
	.section	.text._Z16sumMatrixOnGPU2DPfS_S_ii,"ax",@progbits
	.align	128
        .global         _Z16sumMatrixOnGPU2DPfS_S_ii
        .type           _Z16sumMatrixOnGPU2DPfS_S_ii,@function
        .size           _Z16sumMatrixOnGPU2DPfS_S_ii,(.L_x_2 - _Z16sumMatrixOnGPU2DPfS_S_ii)
        .other          _Z16sumMatrixOnGPU2DPfS_S_ii,@"STO_CUDA_ENTRY STV_DEFAULT"
_Z16sumMatrixOnGPU2DPfS_S_ii:
.text._Z16sumMatrixOnGPU2DPfS_S_ii:
[----:B------:R-:W0:Y:S01]  /*0000*/  LDC R1, c[0x0][0x37c] ;  /* 0x0000df00ff017b82 */ /* 0x000e220000000800 */
[----:B------:R-:W1:Y:S01]  /*0010*/  S2R R4, SR_TID.X ;  /* 0x0000000000047919 */ /* 0x000e620000002100 */
[----:B------:R-:W2:Y:S06]  /*0020*/  LDCU UR5, c[0x0][0x2fc] ;  /* 0x00005f80ff0577ac */ /* 0x000eac0008000800 */
[----:B------:R-:W3:Y:S01]  /*0030*/  LDC R10, c[0x0][0x360] ;  /* 0x0000d800ff0a7b82 */ /* 0x000ee20000000800 */
[----:B0-----:R-:W-:Y:S01]  /*0040*/  IADD3 R1, PT, PT, R1, -0x38, RZ ;  /* 0xffffffc801017810 */ /* 0x001fe20007ffe0ff */
[----:B------:R-:W1:Y:S01]  /*0050*/  S2R R9, SR_CTAID.X ;  /* 0x0000000000097919 */ /* 0x000e620000002500 */
[----:B------:R-:W0:Y:S01]  /*0060*/  LDCU UR6, c[0x0][0x398] ;  /* 0x00007300ff0677ac */ /* 0x000e220008000800 */
[----:B------:R-:W-:Y:S01]  /*0070*/  MOV R0, 0x0 ;  /* 0x0000000000007802 */ /* 0x000fe20000000f00 */
[----:B------:R-:W4:Y:S01]  /*0080*/  S2R R6, SR_CTAID.Y ;  /* 0x0000000000067919 */ /* 0x000f220000002600 */
[----:B------:R-:W5:Y:S02]  /*0090*/  LDCU UR4, c[0x0][0x2f8] ;  /* 0x00005f00ff0477ac */ /* 0x000f640008000800 */
[----:B------:R-:W3:Y:S01]  /*00a0*/  LDC R11, c[0x0][0x364] ;  /* 0x0000d900ff0b7b82 */ /* 0x000ee20000000800 */
[----:B------:R-:W4:Y:S01]  /*00b0*/  S2R R5, SR_TID.Y ;  /* 0x0000000000057919 */ /* 0x000f220000002200 */
[----:B------:R-:W2:Y:S06]  /*00c0*/  S2R R8, SR_TID.Z ;  /* 0x0000000000087919 */ /* 0x000eac0000002300 */
[----:B------:R-:W5:Y:S01]  /*00d0*/  LDC R12, c[0x0][0x368] ;  /* 0x0000da00ff0c7b82 */ /* 0x000f620000000800 */
[----:B------:R-:W5:Y:S07]  /*00e0*/  S2R R7, SR_CTAID.Z ;  /* 0x0000000000077919 */ /* 0x000f6e0000002700 */
[----:B------:R-:W5:Y:S08]  /*00f0*/  LDC R13, c[0x0][0x370] ;  /* 0x0000dc00ff0d7b82 */ /* 0x000f700000000800 */
[----:B------:R-:W5:Y:S01]  /*0100*/  LDC R14, c[0x0][0x374] ;  /* 0x0000dd00ff0e7b82 */ /* 0x000f620000000800 */
[----:B---3--:R-:W-:Y:S01]  /*0110*/  STL.64 [R1+0x18], R10 ;  /* 0x0000180a01007387 */ /* 0x008fe20000100a00 */
[----:B-1----:R-:W-:-:S06]  /*0120*/  IMAD R2, R9, R10, R4 ;  /* 0x0000000a09027224 */ /* 0x002fcc00078e0204 */
[----:B------:R-:W1:Y:S01]  /*0130*/  LDC R15, c[0x0][0x378] ;  /* 0x0000de00ff0f7b82 */ /* 0x000e620000000800 */
[----:B----4-:R-:W-:Y:S01]  /*0140*/  IMAD R17, R6, R11, R5 ;  /* 0x0000000b06117224 */ /* 0x010fe200078e0205 */
[----:B------:R-:W-:Y:S03]  /*0150*/  STL.64 [R1], R4 ;  /* 0x0000000401007387 */ /* 0x000fe60000100a00 */
[----:B0-----:R-:W-:Y:S01]  /*0160*/  IMAD R16, R17, UR6, R2 ;  /* 0x0000000611107c24 */ /* 0x001fe2000f8e0202 */
[----:B--2---:R0:W-:Y:S01]  /*0170*/  STL.64 [R1+0x8], R8 ;  /* 0x0000080801007387 */ /* 0x0041e20000100a00 */
[----:B------:R-:W2:Y:S03]  /*0180*/  LDCU.64 UR6, c[0x4][0x8] ;  /* 0x01000100ff0677ac */ /* 0x000ea60008000a00 */
[----:B-----5:R-:W-:Y:S04]  /*0190*/  STL.64 [R1+0x20], R12 ;  /* 0x0000200c01007387 */ /* 0x020fe80000100a00 */
[----:B------:R-:W-:Y:S01]  /*01a0*/  STL [R1+0x30], R16 ;  /* 0x0000301001007387 */ /* 0x000fe20000100800 */
[----:B0-----:R0:W3:Y:S03]  /*01b0*/  LDC.64 R8, c[0x4][R0] ;  /* 0x0100000000087b82 */ /* 0x0010e60000000a00 */
[----:B------:R4:W-:Y:S04]  /*01c0*/  STL.64 [R1+0x10], R6 ;  /* 0x0000100601007387 */ /* 0x0009e80000100a00 */
[----:B-1----:R0:W-:Y:S01]  /*01d0*/  STL.64 [R1+0x28], R14 ;  /* 0x0000280e01007387 */ /* 0x0021e20000100a00 */
[----:B--2---:R-:W-:-:S02]  /*01e0*/  MOV R4, UR6 ;  /* 0x0000000600047c02 */ /* 0x004fc40008000f00 */
[----:B------:R-:W-:Y:S02]  /*01f0*/  MOV R5, UR7 ;  /* 0x0000000700057c02 */ /* 0x000fe40008000f00 */
[----:B----4-:R-:W-:-:S04]  /*0200*/  IADD3 R6, P0, PT, R1, UR4, RZ ;  /* 0x0000000401067c10 */ /* 0x010fc8000ff1e0ff */
[----:B------:R-:W-:-:S09]  /*0210*/  IADD3.X R7, PT, PT, RZ, UR5, RZ, P0, !PT ;  /* 0x00000005ff077c10 */ /* 0x000fd200087fe4ff */
[----:B------:R-:W-:-:S07]  /*0220*/  LEPC R20, `(.L_x_0) ;  /* 0x000000001014794e */ /* 0x000fce0000000000 */
[----:B0--3--:R-:W-:Y:S05]  /*0230*/  CALL.ABS.NOINC R8 ;  /* 0x0000000008007343 */ /* 0x009fea0003c00000 */
.L_x_0:
[----:B------:R-:W0:Y:S02]  /*0240*/  LDCU.64 UR4, c[0x0][0x398] ;  /* 0x00007300ff0477ac */ /* 0x000e240008000a00 */
[----:B0-----:R-:W-:-:S04]  /*0250*/  ISETP.GE.U32.AND P0, PT, R17, UR5, PT ;  /* 0x0000000511007c0c */ /* 0x001fc8000bf06070 */
[----:B------:R-:W-:-:S13]  /*0260*/  ISETP.GE.U32.OR P0, PT, R2, UR4, P0 ;  /* 0x0000000402007c0c */ /* 0x000fda0008706470 */
[----:B------:R-:W-:Y:S05]  /*0270*/  @P0 EXIT ;  /* 0x000000000000094d */ /* 0x000fea0003800000 */
[----:B------:R-:W0:Y:S01]  /*0280*/  LDC.64 R2, c[0x0][0x380] ;  /* 0x0000e000ff027b82 */ /* 0x000e220000000a00 */
[----:B------:R-:W1:Y:S07]  /*0290*/  LDCU.64 UR4, c[0x0][0x358] ;  /* 0x00006b00ff0477ac */ /* 0x000e6e0008000a00 */
[----:B------:R-:W2:Y:S08]  /*02a0*/  LDC.64 R4, c[0x0][0x388] ;  /* 0x0000e200ff047b82 */ /* 0x000eb00000000a00 */
[----:B------:R-:W3:Y:S01]  /*02b0*/  LDC.64 R6, c[0x0][0x390] ;  /* 0x0000e400ff067b82 */ /* 0x000ee20000000a00 */
[----:B0-----:R-:W-:-:S06]  /*02c0*/  IMAD.WIDE.U32 R2, R16, 0x4, R2 ;  /* 0x0000000410027825 */ /* 0x001fcc00078e0002 */
[----:B-1----:R-:W4:Y:S01]  /*02d0*/  LDG.E R2, desc[UR4][R2.64] ;  /* 0x0000000402027981 */ /* 0x002f22000c1e1900 */
[----:B--2---:R-:W-:-:S06]  /*02e0*/  IMAD.WIDE.U32 R4, R16, 0x4, R4 ;  /* 0x0000000410047825 */ /* 0x004fcc00078e0004 */
[----:B------:R-:W4:Y:S01]  /*02f0*/  LDG.E R5, desc[UR4][R4.64] ;  /* 0x0000000404057981 */ /* 0x000f22000c1e1900 */
[----:B---3--:R-:W-:-:S04]  /*0300*/  IMAD.WIDE.U32 R16, R16, 0x4, R6 ;  /* 0x0000000410107825 */ /* 0x008fc800078e0006 */
[----:B----4-:R-:W-:-:S05]  /*0310*/  FADD R7, R2, R5 ;  /* 0x0000000502077221 */ /* 0x010fca0000000000 */
[----:B------:R-:W-:Y:S01]  /*0320*/  STG.E desc[UR4][R16.64], R7 ;  /* 0x0000000710007986 */ /* 0x000fe2000c101904 */
[----:B------:R-:W-:Y:S05]  /*0330*/  EXIT ;  /* 0x000000000000794d */ /* 0x000fea0003800000 */
.L_x_1:
[----:B------:R-:W-:-:S00]  /*0340*/  BRA `(.L_x_1) ;  /* 0xfffffffc00fc7947 */ /* 0x000fc0000383ffff */
[----:B------:R-:W-:-:S00]  /*0350*/  NOP ;  /* 0x0000000000007918 */ /* 0x000fc00000000000 */
        /* <DEDUP_REMOVED lines=10> */
.L_x_2:


//--------------------- .nv.global.init           --------------------------
	.section	.nv.global.init,"aw",@progbits
.nv.global.init:
	.type		$str,@object
	.size		$str,(.L_0 - $str)
$str:
        /*0000*/ 	.byte	0x74, 0x68, 0x72, 0x65, 0x61, 0x64, 0x49, 0x64, 0x78, 0x3a, 0x28, 0x25, 0x64, 0x2c, 0x20, 0x25
        /*0010*/ 	.byte	0x64, 0x2c, 0x20, 0x25, 0x64, 0x29, 0x20, 0x62, 0x6c, 0x6f, 0x63, 0x6b, 0x49, 0x64, 0x78, 0x3a
        /*0020*/ 	.byte	0x28, 0x25, 0x64, 0x2c, 0x20, 0x25, 0x64, 0x2c, 0x20, 0x25, 0x64, 0x29, 0x20, 0x62, 0x6c, 0x6f
        /*0030*/ 	.byte	0x63, 0x6b, 0x44, 0x69, 0x6d, 0x3a, 0x28, 0x25, 0x64, 0x2c, 0x20, 0x25, 0x64, 0x2c, 0x20, 0x25
        /*0040*/ 	.byte	0x64, 0x29, 0x20, 0x67, 0x72, 0x69, 0x64, 0x44, 0x69, 0x6d, 0x3a, 0x28, 0x25, 0x64, 0x2c, 0x20
        /*0050*/ 	.byte	0x25, 0x64, 0x2c, 0x20, 0x25, 0x64, 0x29, 0x20, 0x69, 0x64, 0x78, 0x3a, 0x20, 0x25, 0x64, 0x0a
        /*0060*/ 	.byte	0x00
.L_0:


//--------------------- .nv.shared.reserved.0     --------------------------
	.section	.nv.shared.reserved.0,"aw",@nobits
	.weak		__nv_reservedSMEM_offset_0_alias
	.size		__nv_reservedSMEM_offset_0_alias, 0, 64
	.other		__nv_reservedSMEM_offset_0_alias,@"STO_CUDA_RESERVED_SHARED STV_DEFAULT"
__nv_reservedSMEM_offset_0_alias:
	.zero		0
	.zero		64


//--------------------- .nv.constant0._Z16sumMatrixOnGPU2DPfS_S_ii --------------------------
	.section	.nv.constant0._Z16sumMatrixOnGPU2DPfS_S_ii,"a",@progbits
	.sectionflags	@""
	.align	4
.nv.constant0._Z16sumMatrixOnGPU2DPfS_S_ii:
	.zero		928


//--------------------- SYMBOLS --------------------------

	.type		.nv.reservedSmem.offset0,@object
	.size		.nv.reservedSmem.offset0,0x4
	.type		vprintf,@function
